//
// Generated by NVIDIA NVVM Compiler
//
// Compiler Build ID: CL-36424714
// Cuda compilation tools, release 13.0, V13.0.88
// Based on NVVM 20.0.0
//

.version 9.0
.target sm_100
.address_size 64

	// .globl	_Z6kernelPfS_S_S_S_iil

.visible .entry _Z6kernelPfS_S_S_S_iil(
	.param .u64 .ptr .align 1 _Z6kernelPfS_S_S_S_iil_param_0,
	.param .u64 .ptr .align 1 _Z6kernelPfS_S_S_S_iil_param_1,
	.param .u64 .ptr .align 1 _Z6kernelPfS_S_S_S_iil_param_2,
	.param .u64 .ptr .align 1 _Z6kernelPfS_S_S_S_iil_param_3,
	.param .u64 .ptr .align 1 _Z6kernelPfS_S_S_S_iil_param_4,
	.param .u32 _Z6kernelPfS_S_S_S_iil_param_5,
	.param .u32 _Z6kernelPfS_S_S_S_iil_param_6,
	.param .u64 _Z6kernelPfS_S_S_S_iil_param_7
)
{
	.reg .pred 	%p<4>;
	.reg .b32 	%r<12>;
	.reg .b32 	%f<13>;
	.reg .b64 	%rd<33>;

	ld.param.u64 	%rd8, [_Z6kernelPfS_S_S_S_iil_param_0];
	ld.param.u64 	%rd9, [_Z6kernelPfS_S_S_S_iil_param_1];
	ld.param.u64 	%rd10, [_Z6kernelPfS_S_S_S_iil_param_2];
	ld.param.u64 	%rd11, [_Z6kernelPfS_S_S_S_iil_param_3];
	ld.param.u64 	%rd12, [_Z6kernelPfS_S_S_S_iil_param_4];
	ld.param.u32 	%r2, [_Z6kernelPfS_S_S_S_iil_param_5];
	ld.param.u32 	%r3, [_Z6kernelPfS_S_S_S_iil_param_6];
	ld.param.u64 	%rd7, [_Z6kernelPfS_S_S_S_iil_param_7];
	cvta.to.global.u64 	%rd1, %rd11;
	cvta.to.global.u64 	%rd2, %rd9;
	cvta.to.global.u64 	%rd3, %rd10;
	cvta.to.global.u64 	%rd4, %rd8;
	cvta.to.global.u64 	%rd5, %rd12;
	mov.u32 	%r4, %ctaid.x;
	mov.u32 	%r5, %ntid.x;
	mov.u32 	%r6, %tid.x;
	mad.lo.s32 	%r1, %r4, %r5, %r6;
	setp.gt.s32 	%p1, %r2, -1;
	@%p1 bra 	$L__BB0_4;
	sub.s32 	%r9, %r3, %r2;
	setp.lt.s32 	%p3, %r1, %r9;
	@%p3 bra 	$L__BB0_3;
	mul.wide.s32 	%rd24, %r1, 4;
	add.s64 	%rd25, %rd4, %rd24;
	ld.global.f32 	%f7, [%rd25];
	add.s32 	%r10, %r2, %r1;
	mul.wide.s32 	%rd26, %r10, 4;
	add.s64 	%rd27, %rd3, %rd26;
	ld.global.f32 	%f8, [%rd27];
	add.s64 	%rd28, %rd2, %rd24;
	ld.global.f32 	%f9, [%rd28];
	add.s64 	%rd29, %rd1, %rd26;
	ld.global.f32 	%f10, [%rd29];
	mul.f32 	%f11, %f9, %f10;
	fma.rn.f32 	%f12, %f7, %f8, %f11;
	add.s64 	%rd30, %rd5, %rd24;
	st.global.f32 	[%rd30], %f12;
	bra.uni 	$L__BB0_7;
$L__BB0_3:
	mul.wide.s32 	%rd31, %r1, 4;
	add.s64 	%rd32, %rd5, %rd31;
	mov.b32 	%r11, 0;
	st.global.u32 	[%rd32], %r11;
	bra.uni 	$L__BB0_7;
$L__BB0_4:
	cvt.s64.s32 	%rd6, %r1;
	cvt.u64.u32 	%rd13, %r2;
	sub.s64 	%rd14, %rd7, %rd13;
	setp.le.s64 	%p2, %rd14, %rd6;
	@%p2 bra 	$L__BB0_6;
	shl.b64 	%rd17, %rd6, 2;
	add.s64 	%rd18, %rd4, %rd17;
	ld.global.f32 	%f1, [%rd18];
	add.s32 	%r8, %r2, %r1;
	mul.wide.s32 	%rd19, %r8, 4;
	add.s64 	%rd20, %rd3, %rd19;
	ld.global.f32 	%f2, [%rd20];
	add.s64 	%rd21, %rd2, %rd17;
	ld.global.f32 	%f3, [%rd21];
	add.s64 	%rd22, %rd1, %rd19;
	ld.global.f32 	%f4, [%rd22];
	mul.f32 	%f5, %f3, %f4;
	fma.rn.f32 	%f6, %f1, %f2, %f5;
	add.s64 	%rd23, %rd5, %rd17;
	st.global.f32 	[%rd23], %f6;
	bra.uni 	$L__BB0_7;
$L__BB0_6:
	shl.b64 	%rd15, %rd6, 2;
	add.s64 	%rd16, %rd5, %rd15;
	mov.b32 	%r7, 0;
	st.global.u32 	[%rd16], %r7;
$L__BB0_7:
	ret;

}


// ===== COMPILED SASS (sm_100) =====

	.target	sm_100

	.elftype	@"ET_EXEC"


//--------------------- .note.nv.tkinfo           --------------------------
	.section	.note.nv.tkinfo,"",@"SHT_NOTE"
	.sectionflags	@"SHF_NOTE_NV_TKINFO"
	.tkinfo
        /*0018*/ 	.word	0x00000002
        /*0030*/ 	.string	""
        /*0030*/ 	.string	"ptxas"
        /*0030*/ 	.string	"Cuda compilation tools, release 13.0, V13.0.88"
        /*0030*/ 	.string	"Build cuda_13.0.r13.0/compiler.36424714_0"
        /*0030*/ 	.string	"-arch sm_100 -m 64 "



//--------------------- .note.nv.cuinfo           --------------------------
	.section	.note.nv.cuinfo,"",@"SHT_NOTE"
	.sectionflags	@"SHF_NOTE_NV_CUINFO"
        /*0018*/ 	.short	0x0002
        /*001a*/ 	.short	0x0064
        /*001c*/ 	.short	0x0082
	.zero		2


//--------------------- .nv.info                  --------------------------
	.section	.nv.info,"",@"SHT_CUDA_INFO"
	.align	4


	//----- nvinfo : EIATTR_REGCOUNT
	.align		4
        /*0000*/ 	.byte	0x04, 0x2f
        /*0002*/ 	.short	(.L_1 - .L_0)
	.align		4
.L_0:
        /*0004*/ 	.word	index@(_Z6kernelPfS_S_S_S_iil)
        /*0008*/ 	.word	0x00000011


	//----- nvinfo : EIATTR_FRAME_SIZE
	.align		4
.L_1:
        /*000c*/ 	.byte	0x04, 0x11
        /*000e*/ 	.short	(.L_3 - .L_2)
	.align		4
.L_2:
        /*0010*/ 	.word	index@(_Z6kernelPfS_S_S_S_iil)
        /*0014*/ 	.word	0x00000000


	//----- nvinfo : EIATTR_MIN_STACK_SIZE
	.align		4
.L_3:
        /*0018*/ 	.byte	0x04, 0x12
        /*001a*/ 	.short	(.L_5 - .L_4)
	.align		4
.L_4:
        /*001c*/ 	.word	index@(_Z6kernelPfS_S_S_S_iil)
        /*0020*/ 	.word	0x00000000
.L_5:


//--------------------- .nv.compat                --------------------------
	.section	.nv.compat,"",@"SHT_CUDA_COMPAT_INFO"
	.align	4
        /*0000*/ 	.byte	0x02, 0x09, 0x00, 0x00, 0x02, 0x02, 0x01, 0x00, 0x02, 0x05, 0x05, 0x00, 0x03, 0x07, 0x01, 0x01
        /*0010*/ 	.byte	0x02, 0x03, 0x00, 0x00, 0x02, 0x06, 0x01, 0x00, 0x04, 0x0b, 0x08, 0x00, 0x09, 0x00, 0x00, 0x00
        /*0020*/ 	.byte	0x00, 0x00, 0x00, 0x00


//--------------------- .nv.info._Z6kernelPfS_S_S_S_iil --------------------------
	.section	.nv.info._Z6kernelPfS_S_S_S_iil,"",@"SHT_CUDA_INFO"
	.sectionflags	@""
	.align	4


	//----- nvinfo : EIATTR_CUDA_API_VERSION
	.align		4
        /*0000*/ 	.byte	0x04, 0x37
        /*0002*/ 	.short	(.L_7 - .L_6)
.L_6:
        /*0004*/ 	.word	0x00000082


	//----- nvinfo : EIATTR_KPARAM_INFO
	.align		4
.L_7:
        /*0008*/ 	.byte	0x04, 0x17
        /*000a*/ 	.short	(.L_9 - .L_8)
.L_8:
        /*000c*/ 	.word	0x00000000
        /*0010*/ 	.short	0x0007
        /*0012*/ 	.short	0x0030
        /*0014*/ 	.byte	0x00, 0xf0, 0x21, 0x00


	//----- nvinfo : EIATTR_KPARAM_INFO
	.align		4
.L_9:
        /*0018*/ 	.byte	0x04, 0x17
        /*001a*/ 	.short	(.L_11 - .L_10)
.L_10:
        /*001c*/ 	.word	0x00000000
        /*0020*/ 	.short	0x0006
        /*0022*/ 	.short	0x002c
        /*0024*/ 	.byte	0x00, 0xf0, 0x11, 0x00


	//----- nvinfo : EIATTR_KPARAM_INFO
	.align		4
.L_11:
        /*0028*/ 	.byte	0x04, 0x17
        /*002a*/ 	.short	(.L_13 - .L_12)
.L_12:
        /*002c*/ 	.word	0x00000000
        /*0030*/ 	.short	0x0005
        /*0032*/ 	.short	0x0028
        /*0034*/ 	.byte	0x00, 0xf0, 0x11, 0x00


	//----- nvinfo : EIATTR_KPARAM_INFO
	.align		4
.L_13:
        /*0038*/ 	.byte	0x04, 0x17
        /*003a*/ 	.short	(.L_15 - .L_14)
.L_14:
        /*003c*/ 	.word	0x00000000
        /*0040*/ 	.short	0x0004
        /*0042*/ 	.short	0x0020
        /*0044*/ 	.byte	0x00, 0xf5, 0x21, 0x00


	//----- nvinfo : EIATTR_KPARAM_INFO
	.align		4
.L_15:
        /*0048*/ 	.byte	0x04, 0x17
        /*004a*/ 	.short	(.L_17 - .L_16)
.L_16:
        /*004c*/ 	.word	0x00000000
        /*0050*/ 	.short	0x0003
        /*0052*/ 	.short	0x0018
        /*0054*/ 	.byte	0x00, 0xf5, 0x21, 0x00


	//----- nvinfo : EIATTR_KPARAM_INFO
	.align		4
.L_17:
        /*0058*/ 	.byte	0x04, 0x17
        /*005a*/ 	.short	(.L_19 - .L_18)
.L_18:
        /*005c*/ 	.word	0x00000000
        /*0060*/ 	.short	0x0002
        /*0062*/ 	.short	0x0010
        /*0064*/ 	.byte	0x00, 0xf5, 0x21, 0x00


	//----- nvinfo : EIATTR_KPARAM_INFO
	.align		4
.L_19:
        /*0068*/ 	.byte	0x04, 0x17
        /*006a*/ 	.short	(.L_21 - .L_20)
.L_20:
        /*006c*/ 	.word	0x00000000
        /*0070*/ 	.short	0x0001
        /*0072*/ 	.short	0x0008
        /*0074*/ 	.byte	0x00, 0xf5, 0x21, 0x00


	//----- nvinfo : EIATTR_KPARAM_INFO
	.align		4
.L_21:
        /*0078*/ 	.byte	0x04, 0x17
        /*007a*/ 	.short	(.L_23 - .L_22)
.L_22:
        /*007c*/ 	.word	0x00000000
        /*0080*/ 	.short	0x0000
        /*0082*/ 	.short	0x0000
        /*0084*/ 	.byte	0x00, 0xf5, 0x21, 0x00


	//----- nvinfo : EIATTR_SPARSE_MMA_MASK
	.align		4
.L_23:
        /*0088*/ 	.byte	0x03, 0x50
        /*008a*/ 	.short	0x0000


	//----- nvinfo : EIATTR_MAXREG_COUNT
	.align		4
        /*008c*/ 	.byte	0x03, 0x1b
        /*008e*/ 	.short	0x00ff


	//----- nvinfo : EIATTR_MERCURY_ISA_VERSION
	.align		4
        /*0090*/ 	.byte	0x03, 0x5f
        /*0092*/ 	.short	0x0101


	//----- nvinfo : EIATTR_VRC_CTA_INIT_COUNT
	.align		4
        /*0094*/ 	.byte	0x02, 0x4a
	.zero		1
	.zero		1


	//----- nvinfo : EIATTR_EXIT_INSTR_OFFSETS
	.align		4
        /*0098*/ 	.byte	0x04, 0x1c
        /*009a*/ 	.short	(.L_25 - .L_24)


	//   ....[0]....
.L_24:
        /*009c*/ 	.word	0x000001f0


	//   ....[1]....
        /*00a0*/ 	.word	0x00000230


	//   ....[2]....
        /*00a4*/ 	.word	0x00000420


	//   ....[3]....
        /*00a8*/ 	.word	0x00000470


	//----- nvinfo : EIATTR_CRS_STACK_SIZE
	.align		4
.L_25:
        /*00ac*/ 	.byte	0x04, 0x1e
        /*00ae*/ 	.short	(.L_27 - .L_26)
.L_26:
        /*00b0*/ 	.word	0x00000000


	//----- nvinfo : EIATTR_CBANK_PARAM_SIZE
	.align		4
.L_27:
        /*00b4*/ 	.byte	0x03, 0x19
        /*00b6*/ 	.short	0x0038


	//----- nvinfo : EIATTR_PARAM_CBANK
	.align		4
        /*00b8*/ 	.byte	0x04, 0x0a
        /*00ba*/ 	.short	(.L_29 - .L_28)
	.align		4
.L_28:
        /*00bc*/ 	.word	index@(.nv.constant0._Z6kernelPfS_S_S_S_iil)
        /*00c0*/ 	.short	0x0380
        /*00c2*/ 	.short	0x0038


	//----- nvinfo : EIATTR_SW_WAR
	.align		4
.L_29:
        /*00c4*/ 	.byte	0x04, 0x36
        /*00c6*/ 	.short	(.L_31 - .L_30)
.L_30:
        /*00c8*/ 	.word	0x00000008
.L_31:


//--------------------- .nv.callgraph             --------------------------
	.section	.nv.callgraph,"",@"SHT_CUDA_CALLGRAPH"
	.align	4
	.sectionentsize	8
	.align		4
        /*0000*/ 	.word	0x00000000
	.align		4
        /*0004*/ 	.word	0xffffffff
	.align		4
        /*0008*/ 	.word	0x00000000
	.align		4
        /*000c*/ 	.word	0xfffffffe
	.align		4
        /*0010*/ 	.word	0x00000000
	.align		4
        /*0014*/ 	.word	0xfffffffd
	.align		4
        /*0018*/ 	.word	0x00000000
	.align		4
        /*001c*/ 	.word	0xfffffffc


//--------------------- .text._Z6kernelPfS_S_S_S_iil --------------------------
	.section	.text._Z6kernelPfS_S_S_S_iil,"ax",@progbits
	.align	128
        .global         _Z6kernelPfS_S_S_S_iil
        .type           _Z6kernelPfS_S_S_S_iil,@function
        .size           _Z6kernelPfS_S_S_S_iil,(.L_x_4 - _Z6kernelPfS_S_S_S_iil)
        .other          _Z6kernelPfS_S_S_S_iil,@"STO_CUDA_ENTRY STV_DEFAULT"
_Z6kernelPfS_S_S_S_iil:
.text._Z6kernelPfS_S_S_S_iil:
[----:B------:R-:W-:Y:S01]  /*0000*/  LDC R1, c[0x0][0x37c] ;  /* 0x0000df00ff017b82 */ /* 0x000fe20000000800 */
[----:B------:R-:W0:Y:S01]  /*0010*/  S2R R3, SR_TID.X ;  /* 0x0000000000037919 */ /* 0x000e220000002100 */
[----:B------:R-:W1:Y:S06]  /*0020*/  LDCU UR8, c[0x0][0x3a8] ;  /* 0x00007500ff0877ac */ /* 0x000e6c0008000800 */
[----:B------:R-:W0:Y:S01]  /*0030*/  S2UR UR4, SR_CTAID.X ;  /* 0x00000000000479c3 */ /* 0x000e220000002500 */
[----:B------:R-:W2:Y:S07]  /*0040*/  LDCU.64 UR6, c[0x0][0x358] ;  /* 0x00006b00ff0677ac */ /* 0x000eae0008000a00 */
[----:B------:R-:W0:Y:S01]  /*0050*/  LDC R0, c[0x0][0x360] ;  /* 0x0000d800ff007b82 */ /* 0x000e220000000800 */
[----:B-1----:R-:W-:Y:S01]  /*0060*/  UISETP.GT.AND UP0, UPT, UR8, -0x1, UPT ;  /* 0xffffffff0800788c */ /* 0x002fe2000bf04270 */
[----:B0-----:R-:W-:-:S08]  /*0070*/  IMAD R0, R0, UR4, R3 ;  /* 0x0000000400007c24 */ /* 0x001fd0000f8e0203 */
[----:B--2---:R-:W-:Y:S05]  /*0080*/  BRA.U UP0, `(.L_x_0) ;  /* 0x00000001006c7547 */ /* 0x004fea000b800000 */
[----:B------:R-:W0:Y:S02]  /*0090*/  LDCU UR4, c[0x0][0x3ac] ;  /* 0x00007580ff0477ac */ /* 0x000e240008000800 */
[----:B0-----:R-:W-:-:S06]  /*00a0*/  UIADD3 UR4, UPT, UPT, -UR8, UR4, URZ ;  /* 0x0000000408047290 */ /* 0x001fcc000fffe1ff */
[----:B------:R-:W-:-:S13]  /*00b0*/  ISETP.GE.AND P0, PT, R0, UR4, PT ;  /* 0x0000000400007c0c */ /* 0x000fda000bf06270 */
[----:B------:R-:W-:Y:S05]  /*00c0*/  @!P0 BRA `(.L_x_1) ;  /* 0x00000000004c8947 */ /* 0x000fea0003800000 */
[----:B------:R-:W0:Y:S01]  /*00d0*/  LDC.64 R8, c[0x0][0x398] ;  /* 0x0000e600ff087b82 */ /* 0x000e220000000a00 */
[----:B------:R-:W-:-:S07]  /*00e0*/  VIADD R11, R0, UR8 ;  /* 0x00000008000b7c36 */ /* 0x000fce0008000000 */
[----:B------:R-:W1:Y:S08]  /*00f0*/  LDC.64 R6, c[0x0][0x388] ;  /* 0x0000e200ff067b82 */ /* 0x000e700000000a00 */
[----:B------:R-:W2:Y:S08]  /*0100*/  LDC.64 R4, c[0x0][0x390] ;  /* 0x0000e400ff047b82 */ /* 0x000eb00000000a00 */
[----:B------:R-:W3:Y:S01]  /*0110*/  LDC.64 R2, c[0x0][0x380] ;  /* 0x0000e000ff027b82 */ /* 0x000ee20000000a00 */
[----:B0-----:R-:W-:-:S06]  /*0120*/  IMAD.WIDE R8, R11, 0x4, R8 ;  /* 0x000000040b087825 */ /* 0x001fcc00078e0208 */
[----:B------:R-:W4:Y:S01]  /*0130*/  LDG.E R9, desc[UR6][R8.64] ;  /* 0x0000000608097981 */ /* 0x000f22000c1e1900 */
[----:B-1----:R-:W-:-:S06]  /*0140*/  IMAD.WIDE R6, R0, 0x4, R6 ;  /* 0x0000000400067825 */ /* 0x002fcc00078e0206 */
[----:B------:R-:W4:Y:S01]  /*0150*/  LDG.E R6, desc[UR6][R6.64] ;  /* 0x0000000606067981 */ /* 0x000f22000c1e1900 */
[----:B--2---:R-:W-:Y:S02]  /*0160*/  IMAD.WIDE R4, R11, 0x4, R4 ;  /* 0x000000040b047825 */ /* 0x004fe400078e0204 */
[----:B------:R-:W0:Y:S04]  /*0170*/  LDC.64 R10, c[0x0][0x3a0] ;  /* 0x0000e800ff0a7b82 */ /* 0x000e280000000a00 */
[----:B------:R-:W2:Y:S01]  /*0180*/  LDG.E R5, desc[UR6][R4.64] ;  /* 0x0000000604057981 */ /* 0x000ea2000c1e1900 */
[----:B---3--:R-:W-:-:S06]  /*0190*/  IMAD.WIDE R2, R0, 0x4, R2 ;  /* 0x0000000400027825 */ /* 0x008fcc00078e0202 */
[----:B------:R-:W2:Y:S01]  /*01a0*/  LDG.E R2, desc[UR6][R2.64] ;  /* 0x0000000602027981 */ /* 0x000ea2000c1e1900 */
[----:B0-----:R-:W-:-:S04]  /*01b0*/  IMAD.WIDE R10, R0, 0x4, R10 ;  /* 0x00000004000a7825 */ /* 0x001fc800078e020a */
[----:B----4-:R-:W-:-:S04]  /*01c0*/  FMUL R13, R6, R9 ;  /* 0x00000009060d7220 */ /* 0x010fc80000400000 */
[----:B--2---:R-:W-:-:S05]  /*01d0*/  FFMA R13, R2, R5, R13 ;  /* 0x00000005020d7223 */ /* 0x004fca000000000d */
[----:B------:R-:W-:Y:S01]  /*01e0*/  STG.E desc[UR6][R10.64], R13 ;  /* 0x0000000d0a007986 */ /* 0x000fe2000c101906 */
[----:B------:R-:W-:Y:S05]  /*01f0*/  EXIT ;  /* 0x000000000000794d */ /* 0x000fea0003800000 */
.L_x_1:
[----:B------:R-:W0:Y:S02]  /*0200*/  LDC.64 R2, c[0x0][0x3a0] ;  /* 0x0000e800ff027b82 */ /* 0x000e240000000a00 */
[----:B0-----:R-:W-:-:S05]  /*0210*/  IMAD.WIDE R2, R0, 0x4, R2 ;  /* 0x0000000400027825 */ /* 0x001fca00078e0202 */
[----:B------:R-:W-:Y:S01]  /*0220*/  STG.E desc[UR6][R2.64], RZ ;  /* 0x000000ff02007986 */ /* 0x000fe2000c101906 */
[----:B------:R-:W-:Y:S05]  /*0230*/  EXIT ;  /* 0x000000000000794d */ /* 0x000fea0003800000 */
.L_x_0:
[----:B------:R-:W0:Y:S01]  /*0240*/  LDCU.64 UR4, c[0x0][0x3b0] ;  /* 0x00007600ff0477ac */ /* 0x000e220008000a00 */
[----:B------:R-:W-:Y:S01]  /*0250*/  SHF.R.S32.HI R3, RZ, 0x1f, R0 ;  /* 0x0000001fff037819 */ /* 0x000fe20000011400 */
[----:B0-----:R-:W-:-:S04]  /*0260*/  UIADD3 UR4, UP0, UPT, -UR8, UR4, URZ ;  /* 0x0000000408047290 */ /* 0x001fc8000ff1e1ff */
[----:B------:R-:W-:Y:S02]  /*0270*/  UIADD3.X UR5, UPT, UPT, UR5, -0x1, URZ, UP0, !UPT ;  /* 0xffffffff05057890 */ /* 0x000fe400087fe4ff */
[----:B------:R-:W-:-:S04]  /*0280*/  ISETP.LT.U32.AND P0, PT, R0, UR4, PT ;  /* 0x0000000400007c0c */ /* 0x000fc8000bf01070 */
[----:B------:R-:W-:-:S05]  /*0290*/  IMAD.U32 R2, RZ, RZ, UR5 ;  /* 0x00000005ff027e24 */ /* 0x000fca000f8e00ff */
[----:B------:R-:W-:-:S13]  /*02a0*/  ISETP.GT.AND.EX P0, PT, R2, R3, PT, P0 ;  /* 0x000000030200720c */ /* 0x000fda0003f04300 */
[----:B------:R-:W-:Y:S05]  /*02b0*/  @!P0 BRA `(.L_x_2) ;  /* 0x00000000005c8947 */ /* 0x000fea0003800000 */
[----:B------:R-:W0:Y:S01]  /*02c0*/  LDC.64 R8, c[0x0][0x398] ;  /* 0x0000e600ff087b82 */ /* 0x000e220000000a00 */
[----:B------:R-:W1:Y:S01]  /*02d0*/  LDCU.128 UR12, c[0x0][0x380] ;  /* 0x00007000ff0c77ac */ /* 0x000e620008000c00 */
[C---:B------:R-:W-:Y:S02]  /*02e0*/  SHF.L.U32 R12, R0.reuse, 0x2, RZ ;  /* 0x00000002000c7819 */ /* 0x040fe400000006ff */
[C---:B------:R-:W-:Y:S01]  /*02f0*/  IADD3 R13, PT, PT, R0.reuse, UR8, RZ ;  /* 0x00000008000d7c10 */ /* 0x040fe2000fffe0ff */
[----:B------:R-:W2:Y:S01]  /*0300*/  LDCU.64 UR4, c[0x0][0x3a0] ;  /* 0x00007400ff0477ac */ /* 0x000ea20008000a00 */
[----:B------:R-:W-:Y:S02]  /*0310*/  SHF.L.U64.HI R14, R0, 0x2, R3 ;  /* 0x00000002000e7819 */ /* 0x000fe40000010203 */
[----:B------:R-:W3:Y:S01]  /*0320*/  LDC.64 R6, c[0x0][0x390] ;  /* 0x0000e400ff067b82 */ /* 0x000ee20000000a00 */
[C---:B-1----:R-:W-:Y:S02]  /*0330*/  IADD3 R4, P1, PT, R12.reuse, UR14, RZ ;  /* 0x0000000e0c047c10 */ /* 0x042fe4000ff3e0ff */
[----:B------:R-:W-:-:S02]  /*0340*/  IADD3 R2, P0, PT, R12, UR12, RZ ;  /* 0x0000000c0c027c10 */ /* 0x000fc4000ff1e0ff */
[C---:B------:R-:W-:Y:S01]  /*0350*/  IADD3.X R5, PT, PT, R14.reuse, UR15, RZ, P1, !PT ;  /* 0x0000000f0e057c10 */ /* 0x040fe20008ffe4ff */
[----:B0-----:R-:W-:Y:S01]  /*0360*/  IMAD.WIDE R10, R13, 0x4, R8 ;  /* 0x000000040d0a7825 */ /* 0x001fe200078e0208 */
[----:B------:R-:W-:-:S03]  /*0370*/  IADD3.X R3, PT, PT, R14, UR13, RZ, P0, !PT ;  /* 0x0000000d0e037c10 */ /* 0x000fc600087fe4ff */
[----:B------:R-:W4:Y:S01]  /*0380*/  LDG.E R4, desc[UR6][R4.64] ;  /* 0x0000000604047981 */ /* 0x000f22000c1e1900 */
[----:B---3--:R-:W-:-:S03]  /*0390*/  IMAD.WIDE R8, R13, 0x4, R6 ;  /* 0x000000040d087825 */ /* 0x008fc600078e0206 */
[----:B------:R-:W4:Y:S04]  /*03a0*/  LDG.E R11, desc[UR6][R10.64] ;  /* 0x000000060a0b7981 */ /* 0x000f28000c1e1900 */
[----:B------:R-:W3:Y:S04]  /*03b0*/  LDG.E R2, desc[UR6][R2.64] ;  /* 0x0000000602027981 */ /* 0x000ee8000c1e1900 */
[----:B------:R-:W3:Y:S01]  /*03c0*/  LDG.E R9, desc[UR6][R8.64] ;  /* 0x0000000608097981 */ /* 0x000ee2000c1e1900 */
[----:B--2---:R-:W-:-:S04]  /*03d0*/  IADD3 R6, P0, PT, R12, UR4, RZ ;  /* 0x000000040c067c10 */ /* 0x004fc8000ff1e0ff */
[----:B------:R-:W-:Y:S01]  /*03e0*/  IADD3.X R7, PT, PT, R14, UR5, RZ, P0, !PT ;  /* 0x000000050e077c10 */ /* 0x000fe200087fe4ff */
[----:B----4-:R-:W-:-:S04]  /*03f0*/  FMUL R13, R4, R11 ;  /* 0x0000000b040d7220 */ /* 0x010fc80000400000 */
[----:B---3--:R-:W-:-:S05]  /*0400*/  FFMA R13, R2, R9, R13 ;  /* 0x00000009020d7223 */ /* 0x008fca000000000d */
[----:B------:R-:W-:Y:S01]  /*0410*/  STG.E desc[UR6][R6.64], R13 ;  /* 0x0000000d06007986 */ /* 0x000fe2000c101906 */
[----:B------:R-:W-:Y:S05]  /*0420*/  EXIT ;  /* 0x000000000000794d */ /* 0x000fea0003800000 */
.L_x_2:
[----:B------:R-:W0:Y:S02]  /*0430*/  LDCU.64 UR4, c[0x0][0x3a0] ;  /* 0x00007400ff0477ac */ /* 0x000e240008000a00 */
[----:B0-----:R-:W-:-:S04]  /*0440*/  LEA R2, P0, R0, UR4, 0x2 ;  /* 0x0000000400027c11 */ /* 0x001fc8000f8010ff */
[----:B------:R-:W-:-:S05]  /*0450*/  LEA.HI.X R3, R0, UR5, R3, 0x2, P0 ;  /* 0x0000000500037c11 */ /* 0x000fca00080f1403 */
[----:B------:R-:W-:Y:S01]  /*0460*/  STG.E desc[UR6][R2.64], RZ ;  /* 0x000000ff02007986 */ /* 0x000fe2000c101906 */
[----:B------:R-:W-:Y:S05]  /*0470*/  EXIT ;  /* 0x000000000000794d */ /* 0x000fea0003800000 */
.L_x_3:
[----:B------:R-:W-:-:S00]  /*0480*/  BRA `(.L_x_3) ;  /* 0xfffffffc00fc7947 */ /* 0x000fc0000383ffff */
[----:B------:R-:W-:-:S00]  /*0490*/  NOP ;  /* 0x0000000000007918 */ /* 0x000fc00000000000 */
        /* <DEDUP_REMOVED lines=14> */
.L_x_4:


//--------------------- .nv.shared.reserved.0     --------------------------
	.section	.nv.shared.reserved.0,"aw",@nobits
	.weak		__nv_reservedSMEM_offset_0_alias
	.size		__nv_reservedSMEM_offset_0_alias, 0, 64
	.other		__nv_reservedSMEM_offset_0_alias,@"STO_CUDA_RESERVED_SHARED STV_DEFAULT"
__nv_reservedSMEM_offset_0_alias:
	.zero		0
	.zero		64


//--------------------- .nv.constant0._Z6kernelPfS_S_S_S_iil --------------------------
	.section	.nv.constant0._Z6kernelPfS_S_S_S_iil,"a",@progbits
	.sectionflags	@""
	.align	4
.nv.constant0._Z6kernelPfS_S_S_S_iil:
	.zero		952


//--------------------- SYMBOLS --------------------------

	.type		.nv.reservedSmem.offset0,@object
	.size		.nv.reservedSmem.offset0,0x4
